//
// Generated by NVIDIA NVVM Compiler
//
// Compiler Build ID: CL-36424714
// Cuda compilation tools, release 13.0, V13.0.88
// Based on NVVM 20.0.0
//

.version 9.0
.target sm_100
.address_size 64

	// .globl	_Z15gol_step_kernelPKmPmi

.visible .entry _Z15gol_step_kernelPKmPmi(
	.param .u64 .ptr .align 1 _Z15gol_step_kernelPKmPmi_param_0,
	.param .u64 .ptr .align 1 _Z15gol_step_kernelPKmPmi_param_1,
	.param .u32 _Z15gol_step_kernelPKmPmi_param_2
)
{
	.reg .pred 	%p<14>;
	.reg .b16 	%rs<2>;
	.reg .b32 	%r<29>;
	.reg .b64 	%rd<136>;

	ld.param.u64 	%rd21, [_Z15gol_step_kernelPKmPmi_param_0];
	ld.param.u32 	%r6, [_Z15gol_step_kernelPKmPmi_param_2];
	mov.u32 	%r7, %ctaid.x;
	mov.u32 	%r8, %ntid.x;
	mov.u32 	%r9, %tid.x;
	mad.lo.s32 	%r1, %r7, %r8, %r9;
	mul.lo.s32 	%r10, %r6, %r6;
	setp.ge.s32 	%p1, %r1, %r10;
	@%p1 bra 	$L__BB0_18;
	cvta.to.global.u64 	%rd24, %rd21;
	div.s32 	%r2, %r1, %r6;
	mul.lo.s32 	%r11, %r2, %r6;
	sub.s32 	%r3, %r1, %r11;
	mul.wide.s32 	%rd25, %r1, 8;
	add.s64 	%rd1, %rd24, %rd25;
	ld.global.nc.u64 	%rd2, [%rd1];
	setp.lt.s32 	%p2, %r2, 1;
	sub.s32 	%r12, %r1, %r6;
	mul.wide.s32 	%rd26, %r12, 8;
	add.s64 	%rd3, %rd24, %rd26;
	mov.b64 	%rd128, 0;
	@%p2 bra 	$L__BB0_3;
	ld.global.nc.u8 	%rs1, [%rd3+7];
	cvt.u64.u8 	%rd128, %rs1;
$L__BB0_3:
	add.s32 	%r4, %r2, 1;
	setp.ge.s32 	%p3, %r4, %r6;
	mul.wide.s32 	%rd28, %r6, 8;
	add.s64 	%rd6, %rd1, %rd28;
	mov.b64 	%rd129, 0;
	@%p3 bra 	$L__BB0_5;
	ld.global.nc.u64 	%rd129, [%rd6];
$L__BB0_5:
	setp.lt.s32 	%p4, %r3, 1;
	mov.b64 	%rd130, 0;
	@%p4 bra 	$L__BB0_7;
	ld.global.nc.u64 	%rd30, [%rd1+-8];
	and.b64  	%rd130, %rd30, -9187201950435737472;
$L__BB0_7:
	add.s32 	%r5, %r3, 1;
	setp.ge.s32 	%p5, %r5, %r6;
	mov.b64 	%rd131, 0;
	@%p5 bra 	$L__BB0_9;
	ld.global.nc.u64 	%rd32, [%rd1+8];
	and.b64  	%rd131, %rd32, 72340172838076673;
$L__BB0_9:
	mov.b64 	%rd132, 0;
	min.s32 	%r13, %r2, %r3;
	setp.lt.s32 	%p6, %r13, 1;
	@%p6 bra 	$L__BB0_11;
	ld.global.nc.u64 	%rd34, [%rd3+-8];
	shr.u64 	%rd132, %rd34, 63;
$L__BB0_11:
	setp.ge.s32 	%p7, %r5, %r6;
	setp.lt.s32 	%p8, %r2, 1;
	mov.b64 	%rd133, 0;
	or.pred  	%p9, %p8, %p7;
	@%p9 bra 	$L__BB0_13;
	ld.global.nc.u64 	%rd36, [%rd3+8];
	shr.u64 	%rd37, %rd36, 49;
	and.b64  	%rd133, %rd37, 128;
$L__BB0_13:
	setp.lt.s32 	%p10, %r3, 1;
	setp.ge.s32 	%p11, %r4, %r6;
	mov.b64 	%rd134, 0;
	or.pred  	%p12, %p11, %p10;
	@%p12 bra 	$L__BB0_15;
	ld.global.nc.u64 	%rd39, [%rd6+-8];
	shl.b64 	%rd40, %rd39, 49;
	and.b64  	%rd134, %rd40, 72057594037927936;
$L__BB0_15:
	mov.b64 	%rd135, 0;
	max.s32 	%r14, %r4, %r5;
	setp.ge.s32 	%p13, %r14, %r6;
	@%p13 bra 	$L__BB0_17;
	ld.global.nc.u64 	%rd42, [%rd6+8];
	shl.b64 	%rd135, %rd42, 63;
$L__BB0_17:
	ld.param.u64 	%rd127, [_Z15gol_step_kernelPKmPmi_param_1];
	mov.u32 	%r15, %ctaid.x;
	mov.u32 	%r16, %ntid.x;
	mov.u32 	%r17, %tid.x;
	mad.lo.s32 	%r18, %r15, %r16, %r17;
	shl.b64 	%rd43, %rd2, 8;
	or.b64  	%rd44, %rd128, %rd43;
	mov.b64 	{%r19, %r20}, %rd129;
	mov.b64 	{%r21, %r22}, %rd2;
	shf.l.wrap.b32 	%r23, %r22, %r19, 24;
	shf.l.wrap.b32 	%r24, %r21, %r22, 24;
	mov.b64 	%rd45, {%r24, %r23};
	shr.u64 	%rd46, %rd2, 1;
	and.b64  	%rd47, %rd46, 9187201950435737471;
	shr.u64 	%rd48, %rd130, 7;
	or.b64  	%rd49, %rd48, %rd47;
	shl.b64 	%rd50, %rd2, 1;
	and.b64  	%rd51, %rd50, -72340172838076674;
	shl.b64 	%rd52, %rd131, 7;
	or.b64  	%rd53, %rd52, %rd51;
	shl.b64 	%rd54, %rd2, 9;
	shl.b64 	%rd55, %rd128, 1;
	or.b64  	%rd56, %rd55, %rd54;
	and.b64  	%rd57, %rd56, -144680345676283650;
	shl.b64 	%rd58, %rd130, 1;
	or.b64  	%rd59, %rd57, %rd58;
	or.b64  	%rd60, %rd59, %rd132;
	shl.b64 	%rd61, %rd2, 7;
	and.b64  	%rd62, %rd61, -4629771061636923392;
	shr.u64 	%rd63, %rd128, 1;
	or.b64  	%rd64, %rd63, %rd62;
	shl.b64 	%rd65, %rd131, 15;
	or.b64  	%rd66, %rd64, %rd65;
	or.b64  	%rd67, %rd66, %rd133;
	shf.l.wrap.b32 	%r25, %r22, %r19, 25;
	shf.l.wrap.b32 	%r26, %r21, %r22, 25;
	mov.b64 	%rd68, {%r26, %r25};
	and.b64  	%rd69, %rd68, -143554445769310723;
	shr.u64 	%rd70, %rd130, 15;
	or.b64  	%rd71, %rd70, %rd69;
	or.b64  	%rd72, %rd71, %rd134;
	shf.l.wrap.b32 	%r27, %r22, %r19, 23;
	shf.l.wrap.b32 	%r28, %r21, %r22, 23;
	mov.b64 	%rd73, {%r28, %r27};
	and.b64  	%rd74, %rd73, 9151384535605166015;
	shr.u64 	%rd75, %rd131, 1;
	or.b64  	%rd76, %rd74, %rd75;
	or.b64  	%rd77, %rd76, %rd135;
	and.b64  	%rd78, %rd67, %rd44;
	xor.b64  	%rd79, %rd67, %rd44;
	and.b64  	%rd80, %rd79, %rd53;
	xor.b64  	%rd81, %rd79, %rd53;
	xor.b64  	%rd82, %rd80, %rd78;
	and.b64  	%rd83, %rd77, %rd81;
	xor.b64  	%rd84, %rd77, %rd81;
	and.b64  	%rd85, %rd83, %rd78;
	xor.b64  	%rd86, %rd83, %rd82;
	and.b64  	%rd87, %rd84, %rd45;
	xor.b64  	%rd88, %rd84, %rd45;
	and.b64  	%rd89, %rd87, %rd82;
	xor.b64  	%rd90, %rd86, %rd87;
	and.b64  	%rd91, %rd89, %rd85;
	xor.b64  	%rd92, %rd89, %rd85;
	and.b64  	%rd93, %rd88, %rd72;
	xor.b64  	%rd94, %rd88, %rd72;
	and.b64  	%rd95, %rd93, %rd86;
	xor.b64  	%rd96, %rd90, %rd93;
	and.b64  	%rd97, %rd92, %rd95;
	xor.b64  	%rd98, %rd92, %rd95;
	xor.b64  	%rd99, %rd97, %rd91;
	and.b64  	%rd100, %rd94, %rd49;
	xor.b64  	%rd101, %rd94, %rd49;
	and.b64  	%rd102, %rd100, %rd90;
	xor.b64  	%rd103, %rd96, %rd100;
	and.b64  	%rd104, %rd98, %rd102;
	xor.b64  	%rd105, %rd98, %rd102;
	xor.b64  	%rd106, %rd99, %rd104;
	and.b64  	%rd107, %rd101, %rd60;
	xor.b64  	%rd108, %rd101, %rd60;
	and.b64  	%rd109, %rd107, %rd96;
	xor.b64  	%rd110, %rd103, %rd107;
	and.b64  	%rd111, %rd105, %rd109;
	xor.b64  	%rd112, %rd105, %rd109;
	xor.b64  	%rd113, %rd106, %rd111;
	or.b64  	%rd114, %rd113, %rd112;
	not.b64 	%rd115, %rd114;
	and.b64  	%rd116, %rd103, %rd115;
	and.b64  	%rd117, %rd116, %rd108;
	or.b64  	%rd118, %rd112, %rd108;
	or.b64  	%rd119, %rd118, %rd113;
	not.b64 	%rd120, %rd119;
	and.b64  	%rd121, %rd110, %rd120;
	and.b64  	%rd122, %rd121, %rd2;
	or.b64  	%rd123, %rd117, %rd122;
	cvta.to.global.u64 	%rd124, %rd127;
	mul.wide.s32 	%rd125, %r18, 8;
	add.s64 	%rd126, %rd124, %rd125;
	st.global.u64 	[%rd126], %rd123;
$L__BB0_18:
	ret;

}


// ===== COMPILED SASS (sm_100) =====

	.target	sm_100

	.elftype	@"ET_EXEC"


//--------------------- .note.nv.tkinfo           --------------------------
	.section	.note.nv.tkinfo,"",@"SHT_NOTE"
	.sectionflags	@"SHF_NOTE_NV_TKINFO"
	.tkinfo
        /*0018*/ 	.word	0x00000002
        /*0030*/ 	.string	""
        /*0030*/ 	.string	"ptxas"
        /*0030*/ 	.string	"Cuda compilation tools, release 13.0, V13.0.88"
        /*0030*/ 	.string	"Build cuda_13.0.r13.0/compiler.36424714_0"
        /*0030*/ 	.string	"-arch sm_100 -m 64 "



//--------------------- .note.nv.cuinfo           --------------------------
	.section	.note.nv.cuinfo,"",@"SHT_NOTE"
	.sectionflags	@"SHF_NOTE_NV_CUINFO"
        /*0018*/ 	.short	0x0002
        /*001a*/ 	.short	0x0064
        /*001c*/ 	.short	0x0082
	.zero		2


//--------------------- .nv.info                  --------------------------
	.section	.nv.info,"",@"SHT_CUDA_INFO"
	.align	4


	//----- nvinfo : EIATTR_REGCOUNT
	.align		4
        /*0000*/ 	.byte	0x04, 0x2f
        /*0002*/ 	.short	(.L_1 - .L_0)
	.align		4
.L_0:
        /*0004*/ 	.word	index@(_Z15gol_step_kernelPKmPmi)
        /*0008*/ 	.word	0x0000001d


	//----- nvinfo : EIATTR_FRAME_SIZE
	.align		4
.L_1:
        /*000c*/ 	.byte	0x04, 0x11
        /*000e*/ 	.short	(.L_3 - .L_2)
	.align		4
.L_2:
        /*0010*/ 	.word	index@(_Z15gol_step_kernelPKmPmi)
        /*0014*/ 	.word	0x00000000


	//----- nvinfo : EIATTR_MIN_STACK_SIZE
	.align		4
.L_3:
        /*0018*/ 	.byte	0x04, 0x12
        /*001a*/ 	.short	(.L_5 - .L_4)
	.align		4
.L_4:
        /*001c*/ 	.word	index@(_Z15gol_step_kernelPKmPmi)
        /*0020*/ 	.word	0x00000000
.L_5:


//--------------------- .nv.compat                --------------------------
	.section	.nv.compat,"",@"SHT_CUDA_COMPAT_INFO"
	.align	4
        /*0000*/ 	.byte	0x02, 0x09, 0x00, 0x00, 0x02, 0x02, 0x01, 0x00, 0x02, 0x05, 0x05, 0x00, 0x03, 0x07, 0x01, 0x01
        /*0010*/ 	.byte	0x02, 0x03, 0x00, 0x00, 0x02, 0x06, 0x01, 0x00, 0x04, 0x0b, 0x08, 0x00, 0x09, 0x00, 0x00, 0x00
        /*0020*/ 	.byte	0x00, 0x00, 0x00, 0x00


//--------------------- .nv.info._Z15gol_step_kernelPKmPmi --------------------------
	.section	.nv.info._Z15gol_step_kernelPKmPmi,"",@"SHT_CUDA_INFO"
	.sectionflags	@""
	.align	4


	//----- nvinfo : EIATTR_CUDA_API_VERSION
	.align		4
        /*0000*/ 	.byte	0x04, 0x37
        /*0002*/ 	.short	(.L_7 - .L_6)
.L_6:
        /*0004*/ 	.word	0x00000082


	//----- nvinfo : EIATTR_KPARAM_INFO
	.align		4
.L_7:
        /*0008*/ 	.byte	0x04, 0x17
        /*000a*/ 	.short	(.L_9 - .L_8)
.L_8:
        /*000c*/ 	.word	0x00000000
        /*0010*/ 	.short	0x0002
        /*0012*/ 	.short	0x0010
        /*0014*/ 	.byte	0x00, 0xf0, 0x11, 0x00


	//----- nvinfo : EIATTR_KPARAM_INFO
	.align		4
.L_9:
        /*0018*/ 	.byte	0x04, 0x17
        /*001a*/ 	.short	(.L_11 - .L_10)
.L_10:
        /*001c*/ 	.word	0x00000000
        /*0020*/ 	.short	0x0001
        /*0022*/ 	.short	0x0008
        /*0024*/ 	.byte	0x00, 0xf5, 0x21, 0x00


	//----- nvinfo : EIATTR_KPARAM_INFO
	.align		4
.L_11:
        /*0028*/ 	.byte	0x04, 0x17
        /*002a*/ 	.short	(.L_13 - .L_12)
.L_12:
        /*002c*/ 	.word	0x00000000
        /*0030*/ 	.short	0x0000
        /*0032*/ 	.short	0x0000
        /*0034*/ 	.byte	0x00, 0xf5, 0x21, 0x00


	//----- nvinfo : EIATTR_SPARSE_MMA_MASK
	.align		4
.L_13:
        /*0038*/ 	.byte	0x03, 0x50
        /*003a*/ 	.short	0x0000


	//----- nvinfo : EIATTR_MAXREG_COUNT
	.align		4
        /*003c*/ 	.byte	0x03, 0x1b
        /*003e*/ 	.short	0x00ff


	//----- nvinfo : EIATTR_MERCURY_ISA_VERSION
	.align		4
        /*0040*/ 	.byte	0x03, 0x5f
        /*0042*/ 	.short	0x0101


	//----- nvinfo : EIATTR_VRC_CTA_INIT_COUNT
	.align		4
        /*0044*/ 	.byte	0x02, 0x4a
	.zero		1
	.zero		1


	//----- nvinfo : EIATTR_EXIT_INSTR_OFFSETS
	.align		4
        /*0048*/ 	.byte	0x04, 0x1c
        /*004a*/ 	.short	(.L_15 - .L_14)


	//   ....[0]....
.L_14:
        /*004c*/ 	.word	0x00000080


	//   ....[1]....
        /*0050*/ 	.word	0x00000cd0


	//----- nvinfo : EIATTR_CBANK_PARAM_SIZE
	.align		4
.L_15:
        /*0054*/ 	.byte	0x03, 0x19
        /*0056*/ 	.short	0x0014


	//----- nvinfo : EIATTR_PARAM_CBANK
	.align		4
        /*0058*/ 	.byte	0x04, 0x0a
        /*005a*/ 	.short	(.L_17 - .L_16)
	.align		4
.L_16:
        /*005c*/ 	.word	index@(.nv.constant0._Z15gol_step_kernelPKmPmi)
        /*0060*/ 	.short	0x0380
        /*0062*/ 	.short	0x0014


	//----- nvinfo : EIATTR_SW_WAR
	.align		4
.L_17:
        /*0064*/ 	.byte	0x04, 0x36
        /*0066*/ 	.short	(.L_19 - .L_18)
.L_18:
        /*0068*/ 	.word	0x00000008
.L_19:


//--------------------- .nv.callgraph             --------------------------
	.section	.nv.callgraph,"",@"SHT_CUDA_CALLGRAPH"
	.align	4
	.sectionentsize	8
	.align		4
        /*0000*/ 	.word	0x00000000
	.align		4
        /*0004*/ 	.word	0xffffffff
	.align		4
        /*0008*/ 	.word	0x00000000
	.align		4
        /*000c*/ 	.word	0xfffffffe
	.align		4
        /*0010*/ 	.word	0x00000000
	.align		4
        /*0014*/ 	.word	0xfffffffd
	.align		4
        /*0018*/ 	.word	0x00000000
	.align		4
        /*001c*/ 	.word	0xfffffffc


//--------------------- .text._Z15gol_step_kernelPKmPmi --------------------------
	.section	.text._Z15gol_step_kernelPKmPmi,"ax",@progbits
	.align	128
        .global         _Z15gol_step_kernelPKmPmi
        .type           _Z15gol_step_kernelPKmPmi,@function
        .size           _Z15gol_step_kernelPKmPmi,(.L_x_1 - _Z15gol_step_kernelPKmPmi)
        .other          _Z15gol_step_kernelPKmPmi,@"STO_CUDA_ENTRY STV_DEFAULT"
_Z15gol_step_kernelPKmPmi:
.text._Z15gol_step_kernelPKmPmi:
[----:B------:R-:W-:Y:S01]  /*0000*/  LDC R1, c[0x0][0x37c] ;  /* 0x0000df00ff017b82 */ /* 0x000fe20000000800 */
[----:B------:R-:W0:Y:S07]  /*0010*/  S2R R0, SR_TID.X ;  /* 0x0000000000007919 */ /* 0x000e2e0000002100 */
[----:B------:R-:W0:Y:S08]  /*0020*/  S2UR UR6, SR_CTAID.X ;  /* 0x00000000000679c3 */ /* 0x000e300000002500 */
[----:B------:R-:W0:Y:S08]  /*0030*/  LDC R3, c[0x0][0x360] ;  /* 0x0000d800ff037b82 */ /* 0x000e300000000800 */
[----:B------:R-:W1:Y:S01]  /*0040*/  LDC R11, c[0x0][0x390] ;  /* 0x0000e400ff0b7b82 */ /* 0x000e620000000800 */
[----:B0-----:R-:W-:-:S02]  /*0050*/  IMAD R2, R3, UR6, R0 ;  /* 0x0000000603027c24 */ /* 0x001fc4000f8e0200 */
[----:B-1----:R-:W-:-:S05]  /*0060*/  IMAD R3, R11, R11, RZ ;  /* 0x0000000b0b037224 */ /* 0x002fca00078e02ff */
[----:B------:R-:W-:-:S13]  /*0070*/  ISETP.GE.AND P0, PT, R2, R3, PT ;  /* 0x000000030200720c */ /* 0x000fda0003f06270 */
[----:B------:R-:W-:Y:S05]  /*0080*/  @P0 EXIT ;  /* 0x000000000000094d */ /* 0x000fea0003800000 */
[----:B------:R-:W-:Y:S01]  /*0090*/  IABS R6, R11 ;  /* 0x0000000b00067213 */ /* 0x000fe20000000000 */
[----:B------:R-:W0:Y:S01]  /*00a0*/  LDC.64 R18, c[0x0][0x380] ;  /* 0x0000e000ff127b82 */ /* 0x000e220000000a00 */
[----:B------:R-:W-:Y:S01]  /*00b0*/  IABS R8, R2 ;  /* 0x0000000200087213 */ /* 0x000fe20000000000 */
[----:B------:R-:W1:Y:S01]  /*00c0*/  LDCU.64 UR8, c[0x0][0x358] ;  /* 0x00006b00ff0877ac */ /* 0x000e620008000a00 */
[----:B------:R-:W2:Y:S08]  /*00d0*/  I2F.RP R3, R6 ;  /* 0x0000000600037306 */ /* 0x000eb00000209400 */
[----:B--2---:R-:W2:Y:S02]  /*00e0*/  MUFU.RCP R3, R3 ;  /* 0x0000000300037308 */ /* 0x004ea40000001000 */
[----:B--2---:R-:W-:-:S06]  /*00f0*/  VIADD R4, R3, 0xffffffe ;  /* 0x0ffffffe03047836 */ /* 0x004fcc0000000000 */
[----:B------:R2:W3:Y:S02]  /*0100*/  F2I.FTZ.U32.TRUNC.NTZ R5, R4 ;  /* 0x0000000400057305 */ /* 0x0004e4000021f000 */
[----:B--2---:R-:W-:Y:S02]  /*0110*/  IMAD.MOV.U32 R4, RZ, RZ, RZ ;  /* 0x000000ffff047224 */ /* 0x004fe400078e00ff */
[----:B---3--:R-:W-:-:S04]  /*0120*/  IMAD.MOV R7, RZ, RZ, -R5 ;  /* 0x000000ffff077224 */ /* 0x008fc800078e0a05 */
[----:B------:R-:W-:-:S04]  /*0130*/  IMAD R7, R7, R6, RZ ;  /* 0x0000000607077224 */ /* 0x000fc800078e02ff */
[----:B------:R-:W-:-:S04]  /*0140*/  IMAD.HI.U32 R5, R5, R7, R4 ;  /* 0x0000000705057227 */ /* 0x000fc800078e0004 */
[----:B------:R-:W-:-:S04]  /*0150*/  IMAD.MOV.U32 R7, RZ, RZ, R8 ;  /* 0x000000ffff077224 */ /* 0x000fc800078e0008 */
[----:B------:R-:W-:-:S04]  /*0160*/  IMAD.HI.U32 R5, R5, R7, RZ ;  /* 0x0000000705057227 */ /* 0x000fc800078e00ff */
[----:B------:R-:W-:-:S04]  /*0170*/  IMAD.MOV R3, RZ, RZ, -R5 ;  /* 0x000000ffff037224 */ /* 0x000fc800078e0a05 */
[----:B------:R-:W-:-:S05]  /*0180*/  IMAD R3, R6, R3, R7 ;  /* 0x0000000306037224 */ /* 0x000fca00078e0207 */
[----:B------:R-:W-:-:S13]  /*0190*/  ISETP.GT.U32.AND P1, PT, R6, R3, PT ;  /* 0x000000030600720c */ /* 0x000fda0003f24070 */
[----:B------:R-:W-:Y:S02]  /*01a0*/  @!P1 IMAD.IADD R3, R3, 0x1, -R6 ;  /* 0x0000000103039824 */ /* 0x000fe400078e0a06 */
[----:B------:R-:W-:Y:S01]  /*01b0*/  @!P1 VIADD R5, R5, 0x1 ;  /* 0x0000000105059836 */ /* 0x000fe20000000000 */
[----:B------:R-:W-:Y:S02]  /*01c0*/  ISETP.NE.AND P1, PT, R11, RZ, PT ;  /* 0x000000ff0b00720c */ /* 0x000fe40003f25270 */
[----:B------:R-:W-:Y:S01]  /*01d0*/  ISETP.GE.U32.AND P0, PT, R3, R6, PT ;  /* 0x000000060300720c */ /* 0x000fe20003f06070 */
[C---:B0-----:R-:W-:Y:S01]  /*01e0*/  IMAD.WIDE R6, R2.reuse, 0x8, R18 ;  /* 0x0000000802067825 */ /* 0x041fe200078e0212 */
[----:B------:R-:W-:-:S04]  /*01f0*/  LOP3.LUT R3, R2, R11, RZ, 0x3c, !PT ;  /* 0x0000000b02037212 */ /* 0x000fc800078e3cff */
[----:B------:R-:W-:-:S07]  /*0200*/  ISETP.GE.AND P2, PT, R3, RZ, PT ;  /* 0x000000ff0300720c */ /* 0x000fce0003f46270 */
[----:B------:R-:W-:-:S04]  /*0210*/  @P0 VIADD R5, R5, 0x1 ;  /* 0x0000000105050836 */ /* 0x000fc80000000000 */
[----:B------:R-:W-:-:S04]  /*0220*/  IMAD.MOV.U32 R8, RZ, RZ, R5 ;  /* 0x000000ffff087224 */ /* 0x000fc800078e0005 */
[----:B------:R-:W-:Y:S01]  /*0230*/  @!P2 IMAD.MOV R8, RZ, RZ, -R8 ;  /* 0x000000ffff08a224 */ /* 0x000fe200078e0a08 */
[----:B------:R-:W-:-:S05]  /*0240*/  @!P1 LOP3.LUT R8, RZ, R11, RZ, 0x33, !PT ;  /* 0x0000000bff089212 */ /* 0x000fca00078e33ff */
[----:B------:R-:W-:-:S04]  /*0250*/  IMAD.MOV R3, RZ, RZ, -R8 ;  /* 0x000000ffff037224 */ /* 0x000fc800078e0a08 */
[----:B------:R-:W-:-:S04]  /*0260*/  IMAD R5, R11, R3, R2 ;  /* 0x000000030b057224 */ /* 0x000fc800078e0202 */
[----:B------:R-:W-:-:S05]  /*0270*/  VIADD R9, R5, 0x1 ;  /* 0x0000000105097836 */ /* 0x000fca0000000000 */
[----:B------:R-:W-:-:S13]  /*0280*/  ISETP.GE.AND P6, PT, R9, R11, PT ;  /* 0x0000000b0900720c */ /* 0x000fda0003fc6270 */
[----:B-1----:R-:W2:Y:S01]  /*0290*/  @!P6 LDG.E.64.CONSTANT R20, desc[UR8][R6.64+0x8] ;  /* 0x000008080614e981 */ /* 0x002ea2000c1e9b00 */
[C---:B------:R-:W-:Y:S02]  /*02a0*/  VIMNMX R3, PT, PT, R8.reuse, R5, PT ;  /* 0x0000000508037248 */ /* 0x040fe40003fe0100 */
[C---:B------:R-:W-:Y:S02]  /*02b0*/  ISETP.LT.OR P0, PT, R8.reuse, 0x1, P6 ;  /* 0x000000010800780c */ /* 0x040fe40003701670 */
[----:B------:R-:W-:Y:S02]  /*02c0*/  ISETP.GE.AND P2, PT, R8, 0x1, PT ;  /* 0x000000010800780c */ /* 0x000fe40003f46270 */
[----:B------:R-:W-:Y:S01]  /*02d0*/  ISETP.GE.AND P1, PT, R3, 0x1, PT ;  /* 0x000000010300780c */ /* 0x000fe20003f26270 */
[----:B------:R-:W-:-:S04]  /*02e0*/  IMAD.IADD R3, R2, 0x1, -R11 ;  /* 0x0000000102037824 */ /* 0x000fc800078e0a0b */
[----:B------:R-:W-:Y:S02]  /*02f0*/  IMAD.WIDE R18, R3, 0x8, R18 ;  /* 0x0000000803127825 */ /* 0x000fe400078e0212 */
[----:B------:R-:W3:Y:S04]  /*0300*/  LDG.E.64.CONSTANT R2, desc[UR8][R6.64] ;  /* 0x0000000806027981 */ /* 0x000ee8000c1e9b00 */
[----:B------:R-:W4:Y:S04]  /*0310*/  @!P0 LDG.E.CONSTANT R14, desc[UR8][R18.64+0xc] ;  /* 0x00000c08120e8981 */ /* 0x000f28000c1e9900 */
[----:B------:R-:W5:Y:S01]  /*0320*/  @P2 LDG.E.U8.CONSTANT R17, desc[UR8][R18.64+0x7] ;  /* 0x0000070812112981 */ /* 0x000f62000c1e9100 */
[----:B------:R-:W-:-:S03]  /*0330*/  ISETP.GE.AND P3, PT, R5, 0x1, PT ;  /* 0x000000010500780c */ /* 0x000fc60003f66270 */
[----:B------:R0:W3:Y:S01]  /*0340*/  @P1 LDG.E.CONSTANT R12, desc[UR8][R18.64+-0x4] ;  /* 0xfffffc08120c1981 */ /* 0x0000e2000c1e9900 */
[----:B------:R-:W-:-:S09]  /*0350*/  VIADD R10, R8, 0x1 ;  /* 0x00000001080a7836 */ /* 0x000fd20000000000 */
[----:B------:R-:W3:Y:S01]  /*0360*/  @P3 LDG.E.64.CONSTANT R4, desc[UR8][R6.64+-0x8] ;  /* 0xfffff80806043981 */ /* 0x000ee2000c1e9b00 */
[C---:B------:R-:W-:Y:S02]  /*0370*/  VIMNMX R8, PT, PT, R10.reuse, R9, !PT ;  /* 0x000000090a087248 */ /* 0x040fe40007fe0100 */
[-C--:B------:R-:W-:Y:S02]  /*0380*/  ISETP.GE.AND P4, PT, R10, R11.reuse, PT ;  /* 0x0000000b0a00720c */ /* 0x080fe40003f86270 */
[----:B------:R-:W-:Y:S02]  /*0390*/  ISETP.GE.AND P5, PT, R8, R11, PT ;  /* 0x0000000b0800720c */ /* 0x000fe40003fa6270 */
[----:B------:R-:W-:Y:S01]  /*03a0*/  CS2R R8, SRZ ;  /* 0x0000000000087805 */ /* 0x000fe2000001ff00 */
[----:B------:R-:W-:Y:S02]  /*03b0*/  IMAD.MOV.U32 R13, RZ, RZ, RZ ;  /* 0x000000ffff0d7224 */ /* 0x000fe400078e00ff */
[----:B0-----:R-:W-:-:S06]  /*03c0*/  IMAD.WIDE R18, R11, 0x8, R6 ;  /* 0x000000080b127825 */ /* 0x001fcc00078e0206 */
[----:B------:R-:W3:Y:S04]  /*03d0*/  @!P4 LDG.E.CONSTANT R9, desc[UR8][R18.64] ;  /* 0x000000081209c981 */ /* 0x000ee8000c1e9900 */
[----:B------:R-:W3:Y:S01]  /*03e0*/  @!P5 LDG.E.CONSTANT R6, desc[UR8][R18.64+0x8] ;  /* 0x000008081206d981 */ /* 0x000ee2000c1e9900 */
[----:B--2---:R-:W-:Y:S02]  /*03f0*/  @!P6 LOP3.LUT R13, R20, 0x1010101, RZ, 0xc0, !PT ;  /* 0x01010101140de812 */ /* 0x004fe400078ec0ff */
[----:B------:R-:W-:Y:S02]  /*0400*/  @!P6 LOP3.LUT R8, R21, 0x1010101, RZ, 0xc0, !PT ;  /* 0x010101011508e812 */ /* 0x000fe400078ec0ff */
[----:B------:R-:W-:-:S13]  /*0410*/  ISETP.GE.OR P6, PT, R10, R11, !P3 ;  /* 0x0000000b0a00720c */ /* 0x000fda0005fc6670 */
[----:B------:R0:W2:Y:S01]  /*0420*/  @!P6 LDG.E.CONSTANT R7, desc[UR8][R18.64+-0x8] ;  /* 0xfffff8081207e981 */ /* 0x0000a2000c1e9900 */
[----:B------:R-:W-:Y:S02]  /*0430*/  CS2R R10, SRZ ;  /* 0x00000000000a7805 */ /* 0x000fe4000001ff00 */
[----:B----4-:R-:W-:Y:S01]  /*0440*/  @!P0 SHF.R.U32.HI R14, RZ, 0x11, R14 ;  /* 0x00000011ff0e8819 */ /* 0x010fe2000001160e */
[----:B------:R-:W-:Y:S02]  /*0450*/  @P2 IMAD.MOV.U32 R11, RZ, RZ, RZ ;  /* 0x000000ffff0b2224 */ /* 0x000fe400078e00ff */
[----:B-----5:R-:W-:Y:S02]  /*0460*/  @P2 IMAD.MOV.U32 R10, RZ, RZ, R17 ;  /* 0x000000ffff0a2224 */ /* 0x020fe400078e0011 */
[----:B------:R-:W-:Y:S01]  /*0470*/  IMAD.MOV.U32 R15, RZ, RZ, RZ ;  /* 0x000000ffff0f7224 */ /* 0x000fe200078e00ff */
[----:B------:R-:W-:Y:S01]  /*0480*/  @!P0 LOP3.LUT R15, R14, 0x80, RZ, 0xc0, !PT ;  /* 0x000000800e0f8812 */ /* 0x000fe200078ec0ff */
[----:B---3--:R-:W-:Y:S01]  /*0490*/  IMAD.SHL.U32 R14, R2, 0x80, RZ ;  /* 0x00000080020e7824 */ /* 0x008fe200078e00ff */
[----:B------:R-:W-:Y:S01]  /*04a0*/  SHF.R.U64 R23, R10, 0x1, R11 ;  /* 0x000000010a177819 */ /* 0x000fe2000000120b */
[C---:B------:R-:W-:Y:S01]  /*04b0*/  IMAD.SHL.U32 R21, R2.reuse, 0x100, RZ ;  /* 0x0000010002157824 */ /* 0x040fe200078e00ff */
[C-C-:B------:R-:W-:Y:S01]  /*04c0*/  SHF.L.U64.HI R22, R2.reuse, 0x9, R3.reuse ;  /* 0x0000000902167819 */ /* 0x140fe20000010203 */
[C---:B------:R-:W-:Y:S01]  /*04d0*/  IMAD.SHL.U32 R20, R2.reuse, 0x200, RZ ;  /* 0x0000020002147824 */ /* 0x040fe200078e00ff */
[----:B------:R-:W-:Y:S01]  /*04e0*/  SHF.L.U64.HI R25, R2, 0x8, R3 ;  /* 0x0000000802197819 */ /* 0x000fe20000010203 */
[C---:B------:R-:W-:Y:S01]  /*04f0*/  IMAD.SHL.U32 R17, R10.reuse, 0x2, RZ ;  /* 0x000000020a117824 */ /* 0x040fe200078e00ff */
[----:B0-----:R-:W-:Y:S01]  /*0500*/  SHF.L.U64.HI R19, R10, 0x1, R11 ;  /* 0x000000010a137819 */ /* 0x001fe2000001020b */
[----:B------:R-:W-:Y:S01]  /*0510*/  IMAD.MOV.U32 R16, RZ, RZ, RZ ;  /* 0x000000ffff107224 */ /* 0x000fe200078e00ff */
[----:B------:R-:W-:-:S02]  /*0520*/  @P1 SHF.R.U32.HI R16, RZ, 0x1f, R12 ;  /* 0x0000001fff101819 */ /* 0x000fc4000001160c */
[----:B------:R-:W-:Y:S02]  /*0530*/  LOP3.LUT R12, R10, R21, RZ, 0xfc, !PT ;  /* 0x000000150a0c7212 */ /* 0x000fe400078efcff */
[----:B------:R-:W-:Y:S01]  /*0540*/  LOP3.LUT R23, R23, 0xbfbf8000, R14, 0xf8, !PT ;  /* 0xbfbf800017177812 */ /* 0x000fe200078ef80e */
[----:B------:R-:W-:Y:S01]  /*0550*/  IMAD.SHL.U32 R24, R2, 0x2, RZ ;  /* 0x0000000202187824 */ /* 0x000fe200078e00ff */
[----:B------:R-:W-:Y:S01]  /*0560*/  SHF.R.U32.HI R18, RZ, 0x1, R11 ;  /* 0x00000001ff127819 */ /* 0x000fe2000001160b */
[----:B------:R-:W-:Y:S01]  /*0570*/  IMAD.SHL.U32 R21, R13, 0x80, RZ ;  /* 0x000000800d157824 */ /* 0x000fe200078e00ff */
[----:B------:R-:W-:Y:S02]  /*0580*/  LOP3.LUT R10, R11, R25, RZ, 0xfc, !PT ;  /* 0x000000190b0a7212 */ /* 0x000fe400078efcff */
[----:B------:R-:W-:Y:S01]  /*0590*/  LOP3.LUT R14, R19, 0xfdfdfdfd, R22, 0xc8, !PT ;  /* 0xfdfdfdfd130e7812 */ /* 0x000fe200078ec816 */
[----:B------:R-:W-:Y:S01]  /*05a0*/  IMAD.SHL.U32 R22, R13, 0x8000, RZ ;  /* 0x000080000d167824 */ /* 0x000fe200078e00ff */
[----:B------:R-:W-:-:S02]  /*05b0*/  LOP3.LUT R17, R17, 0xfdfc00fe, R20, 0xc8, !PT ;  /* 0xfdfc00fe11117812 */ /* 0x000fc400078ec814 */
[C-C-:B------:R-:W-:Y:S02]  /*05c0*/  SHF.L.U64.HI R11, R2.reuse, 0x7, R3.reuse ;  /* 0x00000007020b7819 */ /* 0x140fe40000010203 */
[----:B------:R-:W-:Y:S02]  /*05d0*/  SHF.L.W.U32.HI R19, R2, 0x17, R3 ;  /* 0x0000001702137819 */ /* 0x000fe40000010e03 */
[----:B------:R-:W-:Y:S02]  /*05e0*/  SHF.R.U64 R20, R13, 0x1, R8 ;  /* 0x000000010d147819 */ /* 0x000fe40000001208 */
[----:B------:R-:W-:Y:S02]  /*05f0*/  LOP3.LUT R11, R18, 0xbfbfbfbf, R11, 0xf8, !PT ;  /* 0xbfbfbfbf120b7812 */ /* 0x000fe400078ef80b */
[----:B------:R-:W-:Y:S02]  /*0600*/  LOP3.LUT R21, R21, 0xfefefefe, R24, 0xf8, !PT ;  /* 0xfefefefe15157812 */ /* 0x000fe400078ef818 */
[----:B------:R-:W-:-:S02]  /*0610*/  LOP3.LUT R18, R20, 0xbfbfbfbf, R19, 0xf8, !PT ;  /* 0xbfbfbfbf14127812 */ /* 0x000fc400078ef813 */
[----:B------:R-:W-:Y:S01]  /*0620*/  LOP3.LUT R23, R15, R23, R22, 0xfe, !PT ;  /* 0x000000170f177212 */ /* 0x000fe200078efe16 */
[----:B------:R-:W-:Y:S01]  /*0630*/  UMOV UR4, URZ ;  /* 0x000000ff00047c82 */ /* 0x000fe20008000000 */
[C-C-:B------:R-:W-:Y:S01]  /*0640*/  SHF.L.U64.HI R20, R13.reuse, 0xf, R8.reuse ;  /* 0x0000000f0d147819 */ /* 0x140fe20000010208 */
[----:B------:R-:W-:Y:S01]  /*0650*/  UMOV UR5, URZ ;  /* 0x000000ff00057c82 */ /* 0x000fe20008000000 */
[----:B------:R-:W-:Y:S02]  /*0660*/  SHF.L.U64.HI R25, R2, 0x1, R3 ;  /* 0x0000000102197819 */ /* 0x000fe40000010203 */
[----:B------:R-:W-:Y:S02]  /*0670*/  SHF.L.U64.HI R22, R13, 0x7, R8 ;  /* 0x000000070d167819 */ /* 0x000fe40000010208 */
[----:B------:R-:W-:Y:S02]  /*0680*/  LOP3.LUT R18, R18, UR4, RZ, 0xfc, !PT ;  /* 0x0000000412127c12 */ /* 0x000fe4000f8efcff */
[----:B------:R-:W-:Y:S01]  /*0690*/  LOP3.LUT R15, R21, R23, R12, 0x96, !PT ;  /* 0x00000017150f7212 */ /* 0x000fe200078e960c */
[----:B------:R-:W-:Y:S01]  /*06a0*/  IMAD.MOV.U32 R19, RZ, RZ, RZ ;  /* 0x000000ffff137224 */ /* 0x000fe200078e00ff */
[----:B------:R-:W-:-:S02]  /*06b0*/  LOP3.LUT R13, R11, UR5, R20, 0xfe, !PT ;  /* 0x000000050b0d7c12 */ /* 0x000fc4000f8efe14 */
[----:B------:R-:W-:Y:S02]  /*06c0*/  LOP3.LUT R11, R22, 0xfefefefe, R25, 0xf8, !PT ;  /* 0xfefefefe160b7812 */ /* 0x000fe400078ef819 */
[----:B------:R-:W-:Y:S02]  /*06d0*/  LOP3.LUT R22, R18, R15, RZ, 0xc0, !PT ;  /* 0x0000000f12167212 */ /* 0x000fe400078ec0ff */
[----:B------:R-:W-:Y:S02]  /*06e0*/  @P3 LOP3.LUT R19, R4, 0x80808080, RZ, 0xc0, !PT ;  /* 0x8080808004133812 */ /* 0x000fe400078ec0ff */
[----:B------:R-:W-:Y:S02]  /*06f0*/  LOP3.LUT R21, R23, R12, R21, 0xe8, !PT ;  /* 0x0000000c17157212 */ /* 0x000fe400078ee815 */
[----:B------:R-:W-:Y:S02]  /*0700*/  SHF.L.W.U32.HI R20, R2, 0x18, R3 ;  /* 0x0000001802147819 */ /* 0x000fe40000010e03 */
[----:B------:R-:W-:Y:S01]  /*0710*/  LOP3.LUT R23, R22, R23, R12, 0x80, !PT ;  /* 0x0000001716177212 */ /* 0x000fe200078e800c */
[----:B------:R-:W-:-:S02]  /*0720*/  IMAD.SHL.U32 R22, R19, 0x2, RZ ;  /* 0x0000000213167824 */ /* 0x000fc400078e00ff */
[----:B------:R-:W-:Y:S01]  /*0730*/  IMAD.MOV.U32 R4, RZ, RZ, RZ ;  /* 0x000000ffff047224 */ /* 0x000fe200078e00ff */
[----:B------:R-:W-:Y:S02]  /*0740*/  @P3 LOP3.LUT R4, R5, 0x80808080, RZ, 0xc0, !PT ;  /* 0x8080808005043812 */ /* 0x000fe400078ec0ff */
[CCC-:B------:R-:W-:Y:S02]  /*0750*/  LOP3.LUT R12, R20.reuse, R18.reuse, R15.reuse, 0x60, !PT ;  /* 0x00000012140c7212 */ /* 0x1c0fe400078e600f */
[-CC-:B------:R-:W-:Y:S02]  /*0760*/  LOP3.LUT R20, R20, R18.reuse, R15.reuse, 0x96, !PT ;  /* 0x0000001214147212 */ /* 0x180fe400078e960f */
[----:B------:R-:W-:Y:S02]  /*0770*/  LOP3.LUT R15, R21, R18, R15, 0x78, !PT ;  /* 0x00000012150f7212 */ /* 0x000fe400078e780f */
[----:B------:R-:W-:Y:S02]  /*0780*/  LOP3.LUT R5, R16, R17, R22, 0xfe, !PT ;  /* 0x0000001110057212 */ /* 0x000fe400078efe16 */
[----:B------:R-:W-:-:S02]  /*0790*/  SHF.R.U64 R18, R2, 0x1, R3 ;  /* 0x0000000102127819 */ /* 0x000fc40000001203 */
[C-C-:B------:R-:W-:Y:S02]  /*07a0*/  SHF.R.U64 R17, R19.reuse, 0x7, R4.reuse ;  /* 0x0000000713117819 */ /* 0x140fe40000001204 */
[----:B------:R-:W-:Y:S02]  /*07b0*/  SHF.L.W.U32.HI R16, R2, 0x19, R3 ;  /* 0x0000001902107819 */ /* 0x000fe40000010e03 */
[----:B------:R-:W-:Y:S02]  /*07c0*/  SHF.R.U64 R25, R19, 0xf, R4 ;  /* 0x0000000f13197819 */ /* 0x000fe40000001204 */
[CCC-:B------:R-:W-:Y:S02]  /*07d0*/  LOP3.LUT R22, R23.reuse, R12.reuse, R21.reuse, 0x80, !PT ;  /* 0x0000000c17167212 */ /* 0x1c0fe400078e8015 */
[----:B------:R-:W-:Y:S02]  /*07e0*/  LOP3.LUT R21, R23, R12, R21, 0x78, !PT ;  /* 0x0000000c17157212 */ /* 0x000fe400078e7815 */
[----:B------:R-:W-:-:S02]  /*07f0*/  LOP3.LUT R17, R17, 0x7f7f7f7f, R18, 0xf8, !PT ;  /* 0x7f7f7f7f11117812 */ /* 0x000fc400078ef812 */
[----:B------:R-:W-:Y:S02]  /*0800*/  SHF.L.U64.HI R19, R19, 0x1, R4 ;  /* 0x0000000113137819 */ /* 0x000fe40000010204 */
[----:B------:R-:W-:Y:S02]  /*0810*/  LOP3.LUT R16, R25, 0xfdfdfdfd, R16, 0xf8, !PT ;  /* 0xfdfdfdfd19107812 */ /* 0x000fe400078ef810 */
[----:B------:R-:W-:Y:S02]  /*0820*/  SHF.R.U32.HI R23, RZ, 0x1, R3 ;  /* 0x00000001ff177819 */ /* 0x000fe40000011603 */
[----:B------:R-:W-:Y:S02]  /*0830*/  SHF.R.U32.HI R18, RZ, 0x7, R4 ;  /* 0x00000007ff127819 */ /* 0x000fe40000011604 */
[----:B------:R-:W-:Y:S02]  /*0840*/  LOP3.LUT R14, R14, UR5, R19, 0xfe, !PT ;  /* 0x000000050e0e7c12 */ /* 0x000fe4000f8efe13 */
[----:B------:R-:W-:-:S02]  /*0850*/  LOP3.LUT R25, R16, UR4, RZ, 0xfc, !PT ;  /* 0x0000000410197c12 */ /* 0x000fc4000f8efcff */
[----:B------:R-:W-:Y:S02]  /*0860*/  LOP3.LUT R19, R18, 0x7f7f7f7f, R23, 0xf8, !PT ;  /* 0x7f7f7f7f12137812 */ /* 0x000fe400078ef817 */
[----:B------:R-:W-:Y:S02]  /*0870*/  LOP3.LUT R23, R15, R12, RZ, 0x3c, !PT ;  /* 0x0000000c0f177212 */ /* 0x000fe400078e3cff */
[CCC-:B------:R-:W-:Y:S02]  /*0880*/  LOP3.LUT R16, R17.reuse, R20.reuse, R25.reuse, 0x60, !PT ;  /* 0x0000001411107212 */ /* 0x1c0fe400078e6019 */
[-CC-:B------:R-:W-:Y:S02]  /*0890*/  LOP3.LUT R18, R17, R20.reuse, R25.reuse, 0x96, !PT ;  /* 0x0000001411127212 */ /* 0x180fe400078e9619 */
[----:B------:R-:W-:Y:S02]  /*08a0*/  LOP3.LUT R17, R23, R20, R25, 0x78, !PT ;  /* 0x0000001417117212 */ /* 0x000fe400078e7819 */
[----:B------:R-:W-:-:S02]  /*08b0*/  SHF.L.W.U32.HI R23, R3, 0x17, R9 ;  /* 0x0000001703177819 */ /* 0x000fc40000010e09 */
[----:B------:R-:W-:Y:S01]  /*08c0*/  SHF.R.U32.HI R26, RZ, 0x1, R8 ;  /* 0x00000001ff1a7819 */ /* 0x000fe20000011608 */
[----:B------:R-:W-:Y:S01]  /*08d0*/  IMAD.MOV.U32 R8, RZ, RZ, RZ ;  /* 0x000000ffff087224 */ /* 0x000fe200078e00ff */
[----:B------:R-:W-:Y:S01]  /*08e0*/  LOP3.LUT R24, R15, R20, R25, 0x80, !PT ;  /* 0x000000140f187212 */ /* 0x000fe200078e8019 */
[----:B------:R-:W-:Y:S01]  /*08f0*/  @!P5 IMAD.U32 R8, R6, -0x80000000, RZ ;  /* 0x800000000608d824 */ /* 0x000fe200078e00ff */
[----:B------:R-:W-:Y:S02]  /*0900*/  LOP3.LUT R23, R26, 0x7f003fbf, R23, 0xf8, !PT ;  /* 0x7f003fbf1a177812 */ /* 0x000fe400078ef817 */
[----:B------:R-:W-:Y:S02]  /*0910*/  LOP3.LUT R20, R16, R15, R12, 0x60, !PT ;  /* 0x0000000f10147212 */ /* 0x000fe400078e600c */
[----:B------:R-:W-:Y:S02]  /*0920*/  SHF.L.W.U32.HI R6, R3, 0x19, R9 ;  /* 0x0000001903067819 */ /* 0x000fe40000010e09 */
[----:B------:R-:W-:Y:S01]  /*0930*/  SHF.R.U32.HI R25, RZ, 0xf, R4 ;  /* 0x0000000fff197819 */ /* 0x000fe20000011604 */
[----:B------:R-:W-:Y:S01]  /*0940*/  IMAD.MOV.U32 R15, RZ, RZ, RZ ;  /* 0x000000ffff0f7224 */ /* 0x000fe200078e00ff */
[----:B------:R-:W-:-:S02]  /*0950*/  LOP3.LUT R12, R20, R21, R24, 0x60, !PT ;  /* 0x00000015140c7212 */ /* 0x000fc400078e6018 */
[-CC-:B------:R-:W-:Y:S02]  /*0960*/  LOP3.LUT R4, R20, R21.reuse, R24.reuse, 0x96, !PT ;  /* 0x0000001514047212 */ /* 0x180fe400078e9618 */
[----:B------:R-:W-:Y:S02]  /*0970*/  LOP3.LUT R20, R23, R8, RZ, 0xfc, !PT ;  /* 0x0000000817147212 */ /* 0x000fe400078efcff */
[----:B------:R-:W-:Y:S01]  /*0980*/  SHF.L.W.U32.HI R8, R3, 0x18, R9 ;  /* 0x0000001803087819 */ /* 0x000fe20000010e09 */
[----:B--2---:R-:W-:Y:S01]  /*0990*/  @!P6 IMAD.SHL.U32 R26, R7, 0x20000, RZ ;  /* 0x00020000071ae824 */ /* 0x004fe200078e00ff */
[----:B------:R-:W-:Y:S02]  /*09a0*/  LOP3.LUT R7, R22, R21, R24, 0x78, !PT ;  /* 0x0000001516077212 */ /* 0x000fe400078e7818 */
[----:B------:R-:W-:Y:S02]  /*09b0*/  LOP3.LUT R22, R25, 0xfe01fdfd, R6, 0xf8, !PT ;  /* 0xfe01fdfd19167812 */ /* 0x000fe400078ef806 */
[----:B------:R-:W-:-:S02]  /*09c0*/  @!P6 LOP3.LUT R15, R26, 0x1000000, RZ, 0xc0, !PT ;  /* 0x010000001a0fe812 */ /* 0x000fc400078ec0ff */
[----:B------:R-:W-:Y:S02]  /*09d0*/  LOP3.LUT R21, R11, R13, R10, 0x96, !PT ;  /* 0x0000000d0b157212 */ /* 0x000fe400078e960a */
[----:B------:R-:W-:Y:S02]  /*09e0*/  LOP3.LUT R6, R13, R10, R11, 0xe8, !PT ;  /* 0x0000000a0d067212 */ /* 0x000fe400078ee80b */
[----:B------:R-:W-:Y:S02]  /*09f0*/  LOP3.LUT R22, R22, R15, RZ, 0xfc, !PT ;  /* 0x0000000f16167212 */ /* 0x000fe400078efcff */
[----:B------:R-:W-:Y:S02]  /*0a00*/  LOP3.LUT R11, R20, R21, RZ, 0xc0, !PT ;  /* 0x00000015140b7212 */ /* 0x000fe400078ec0ff */
[-CC-:B------:R-:W-:Y:S02]  /*0a10*/  LOP3.LUT R9, R6, R20.reuse, R21.reuse, 0x78, !PT ;  /* 0x0000001406097212 */ /* 0x180fe400078e7815 */
[----:B------:R-:W-:-:S02]  /*0a20*/  LOP3.LUT R15, R8, R20, R21, 0x60, !PT ;  /* 0x00000014080f7212 */ /* 0x000fc400078e6015 */
[----:B------:R-:W-:Y:S02]  /*0a30*/  LOP3.LUT R20, R8, R20, R21, 0x96, !PT ;  /* 0x0000001408147212 */ /* 0x000fe400078e9615 */
[----:B------:R-:W-:Y:S02]  /*0a40*/  LOP3.LUT R13, R11, R13, R10, 0x80, !PT ;  /* 0x0000000d0b0d7212 */ /* 0x000fe400078e800a */
[----:B------:R-:W-:Y:S02]  /*0a50*/  LOP3.LUT R8, R19, R20, R22, 0x60, !PT ;  /* 0x0000001413087212 */ /* 0x000fe400078e6016 */
[-CC-:B------:R-:W-:Y:S02]  /*0a60*/  LOP3.LUT R23, R13, R15.reuse, R6.reuse, 0x80, !PT ;  /* 0x0000000f0d177212 */ /* 0x180fe400078e8006 */
[-C--:B------:R-:W-:Y:S02]  /*0a70*/  LOP3.LUT R11, R9, R15.reuse, RZ, 0x3c, !PT ;  /* 0x0000000f090b7212 */ /* 0x080fe400078e3cff */
[----:B------:R-:W-:-:S02]  /*0a80*/  LOP3.LUT R13, R13, R15, R6, 0x78, !PT ;  /* 0x0000000f0d0d7212 */ /* 0x000fc400078e7806 */
[--C-:B------:R-:W-:Y:S02]  /*0a90*/  LOP3.LUT R10, R9, R20, R22.reuse, 0x80, !PT ;  /* 0x00000014090a7212 */ /* 0x100fe400078e8016 */
[----:B------:R-:W-:Y:S02]  /*0aa0*/  LOP3.LUT R15, R8, R9, R15, 0x60, !PT ;  /* 0x00000009080f7212 */ /* 0x000fe400078e600f */
[----:B------:R-:W-:Y:S01]  /*0ab0*/  LOP3.LUT R7, R7, R12, RZ, 0x3c, !PT ;  /* 0x0000000c07077212 */ /* 0x000fe200078e3cff */
[----:B------:R-:W0:Y:S01]  /*0ac0*/  LDC R9, c[0x0][0x360] ;  /* 0x0000d800ff097b82 */ /* 0x000e220000000800 */
[----:B------:R-:W-:Y:S02]  /*0ad0*/  LOP3.LUT R21, R17, R18, R5, 0x80, !PT ;  /* 0x0000001211157212 */ /* 0x000fe400078e8005 */
[-CC-:B------:R-:W-:Y:S02]  /*0ae0*/  LOP3.LUT R19, R19, R20.reuse, R22.reuse, 0x96, !PT ;  /* 0x0000001413137212 */ /* 0x180fe400078e9616 */
[----:B------:R-:W-:-:S02]  /*0af0*/  LOP3.LUT R11, R11, R20, R22, 0x78, !PT ;  /* 0x000000140b0b7212 */ /* 0x000fc400078e7816 */
[-CC-:B------:R-:W-:Y:S02]  /*0b00*/  LOP3.LUT R22, R15, R13.reuse, R10.reuse, 0x60, !PT ;  /* 0x0000000d0f167212 */ /* 0x180fe400078e600a */
[-CC-:B------:R-:W-:Y:S02]  /*0b10*/  LOP3.LUT R23, R23, R13.reuse, R10.reuse, 0x78, !PT ;  /* 0x0000000d17177212 */ /* 0x180fe400078e780a */
[----:B------:R-:W-:Y:S02]  /*0b20*/  LOP3.LUT R15, R15, R13, R10, 0x96, !PT ;  /* 0x0000000d0f0f7212 */ /* 0x000fe400078e960a */
[----:B------:R-:W-:Y:S02]  /*0b30*/  LOP3.LUT R13, R7, R4, R21, 0x78, !PT ;  /* 0x00000004070d7212 */ /* 0x000fe400078e7815 */
[----:B------:R-:W1:Y:S01]  /*0b40*/  LDC.64 R6, c[0x0][0x388] ;  /* 0x0000e200ff067b82 */ /* 0x000e620000000a00 */
[----:B------:R-:W-:Y:S02]  /*0b50*/  LOP3.LUT R22, R23, R22, RZ, 0x3c, !PT ;  /* 0x0000001617167212 */ /* 0x000fe400078e3cff */
[----:B------:R-:W-:-:S02]  /*0b60*/  LOP3.LUT R12, R11, R19, R14, 0x80, !PT ;  /* 0x000000130b0c7212 */ /* 0x000fc400078e800e */
[----:B------:R-:W-:Y:S02]  /*0b70*/  LOP3.LUT R10, R13, R4, R21, 0xf6, !PT ;  /* 0x000000040d0a7212 */ /* 0x000fe400078ef615 */
[----:B------:R-:W-:Y:S02]  /*0b80*/  LOP3.LUT R20, R4, R21, RZ, 0x3c, !PT ;  /* 0x0000001504147212 */ /* 0x000fe400078e3cff */
[----:B------:R-:W-:Y:S02]  /*0b90*/  LOP3.LUT R4, R22, R15, R12, 0x78, !PT ;  /* 0x0000000f16047212 */ /* 0x000fe400078e780c */
[----:B------:R-:W-:Y:S02]  /*0ba0*/  LOP3.LUT R21, R17, R16, RZ, 0x3c, !PT ;  /* 0x0000001011157212 */ /* 0x000fe400078e3cff */
[----:B------:R-:W-:Y:S02]  /*0bb0*/  LOP3.LUT R16, R10, R17, R16, 0x6, !PT ;  /* 0x000000110a107212 */ /* 0x000fe400078e0610 */
[----:B------:R-:W-:-:S02]  /*0bc0*/  LOP3.LUT R17, R15, R12, RZ, 0x3c, !PT ;  /* 0x0000000c0f117212 */ /* 0x000fc400078e3cff */
[----:B------:R-:W-:Y:S02]  /*0bd0*/  LOP3.LUT R22, R11, R8, RZ, 0x3c, !PT ;  /* 0x000000080b167212 */ /* 0x000fe400078e3cff */
[----:B------:R-:W-:Y:S02]  /*0be0*/  LOP3.LUT R12, R4, R15, R12, 0xf6, !PT ;  /* 0x0000000f040c7212 */ /* 0x000fe400078ef60c */
[-CC-:B------:R-:W-:Y:S02]  /*0bf0*/  LOP3.LUT R10, R20, R18.reuse, R5.reuse, 0xf6, !PT ;  /* 0x00000012140a7212 */ /* 0x180fe400078ef605 */
[----:B------:R-:W-:Y:S02]  /*0c00*/  LOP3.LUT R21, R21, R18, R5, 0x78, !PT ;  /* 0x0000001215157212 */ /* 0x000fe400078e7805 */
[-CC-:B------:R-:W-:Y:S02]  /*0c10*/  LOP3.LUT R20, R22, R19.reuse, R14.reuse, 0x78, !PT ;  /* 0x0000001316147212 */ /* 0x180fe400078e780e */
[----:B------:R-:W-:-:S02]  /*0c20*/  LOP3.LUT R15, R17, R19, R14, 0xf6, !PT ;  /* 0x00000013110f7212 */ /* 0x000fc400078ef60e */
[----:B------:R-:W-:Y:S01]  /*0c30*/  LOP3.LUT R8, R12, R11, R8, 0x6, !PT ;  /* 0x0000000b0c087212 */ /* 0x000fe200078e0608 */
[----:B0-----:R-:W-:Y:S01]  /*0c40*/  IMAD R9, R9, UR6, R0 ;  /* 0x0000000609097c24 */ /* 0x001fe2000f8e0200 */
[----:B------:R-:W-:Y:S02]  /*0c50*/  LOP3.LUT R18, R16, R18, R5, 0x60, !PT ;  /* 0x0000001210127212 */ /* 0x000fe400078e6005 */
[----:B------:R-:W-:Y:S02]  /*0c60*/  LOP3.LUT R13, R21, R10, R13, 0x10, !PT ;  /* 0x0000000a150d7212 */ /* 0x000fe400078e100d */
[----:B------:R-:W-:Y:S02]  /*0c70*/  LOP3.LUT R5, R20, R15, R4, 0x10, !PT ;  /* 0x0000000f14057212 */ /* 0x000fe400078e1004 */
[----:B------:R-:W-:Y:S01]  /*0c80*/  LOP3.LUT R14, R8, R19, R14, 0x60, !PT ;  /* 0x00000013080e7212 */ /* 0x000fe200078e600e */
[----:B-1----:R-:W-:Y:S01]  /*0c90*/  IMAD.WIDE R6, R9, 0x8, R6 ;  /* 0x0000000809067825 */ /* 0x002fe200078e0206 */
[----:B------:R-:W-:-:S02]  /*0ca0*/  LOP3.LUT R2, R18, R13, R2, 0xf8, !PT ;  /* 0x0000000d12027212 */ /* 0x000fc400078ef802 */
[----:B------:R-:W-:-:S05]  /*0cb0*/  LOP3.LUT R3, R14, R5, R3, 0xf8, !PT ;  /* 0x000000050e037212 */ /* 0x000fca00078ef803 */
[----:B------:R-:W-:Y:S01]  /*0cc0*/  STG.E.64 desc[UR8][R6.64], R2 ;  /* 0x0000000206007986 */ /* 0x000fe2000c101b08 */
[----:B------:R-:W-:Y:S05]  /*0cd0*/  EXIT ;  /* 0x000000000000794d */ /* 0x000fea0003800000 */
.L_x_0:
[----:B------:R-:W-:-:S00]  /*0ce0*/  BRA `(.L_x_0) ;  /* 0xfffffffc00fc7947 */ /* 0x000fc0000383ffff */
[----:B------:R-:W-:-:S00]  /*0cf0*/  NOP ;  /* 0x0000000000007918 */ /* 0x000fc00000000000 */
        /* <DEDUP_REMOVED lines=8> */
.L_x_1:


//--------------------- .nv.shared.reserved.0     --------------------------
	.section	.nv.shared.reserved.0,"aw",@nobits
	.weak		__nv_reservedSMEM_offset_0_alias
	.size		__nv_reservedSMEM_offset_0_alias, 0, 64
	.other		__nv_reservedSMEM_offset_0_alias,@"STO_CUDA_RESERVED_SHARED STV_DEFAULT"
__nv_reservedSMEM_offset_0_alias:
	.zero		0
	.zero		64


//--------------------- .nv.constant0._Z15gol_step_kernelPKmPmi --------------------------
	.section	.nv.constant0._Z15gol_step_kernelPKmPmi,"a",@progbits
	.sectionflags	@""
	.align	4
.nv.constant0._Z15gol_step_kernelPKmPmi:
	.zero		916


//--------------------- SYMBOLS --------------------------

	.type		.nv.reservedSmem.offset0,@object
	.size		.nv.reservedSmem.offset0,0x4
